//
// Generated by NVIDIA NVVM Compiler
//
// Compiler Build ID: CL-36424714
// Cuda compilation tools, release 13.0, V13.0.88
// Based on NVVM 20.0.0
//

.version 9.0
.target sm_100
.address_size 64

	// .globl	_Z12hellofromGPUv
.extern .func  (.param .b32 func_retval0) vprintf
(
	.param .b64 vprintf_param_0,
	.param .b64 vprintf_param_1
)
;
.global .align 1 .b8 $str[19] = {72, 101, 108, 108, 111, 32, 102, 114, 111, 109, 32, 71, 80, 85, 58, 37, 100, 10};

.visible .entry _Z12hellofromGPUv()
{
	.local .align 8 .b8 	__local_depot0[8];
	.reg .b64 	%SP;
	.reg .b64 	%SPL;
	.reg .b32 	%r<4>;
	.reg .b64 	%rd<5>;

	mov.u64 	%SPL, __local_depot0;
	cvta.local.u64 	%SP, %SPL;
	add.u64 	%rd1, %SP, 0;
	add.u64 	%rd2, %SPL, 0;
	mov.u32 	%r1, %tid.x;
	st.local.u32 	[%rd2], %r1;
	mov.u64 	%rd3, $str;
	cvta.global.u64 	%rd4, %rd3;
	{ // callseq 0, 0
	.param .b64 param0;
	st.param.b64 	[param0], %rd4;
	.param .b64 param1;
	st.param.b64 	[param1], %rd1;
	.param .b32 retval0;
	call.uni (retval0), 
	vprintf, 
	(
	param0, 
	param1
	);
	ld.param.b32 	%r2, [retval0];
	} // callseq 0
	ret;

}


// ===== COMPILED SASS (sm_100) =====

	.target	sm_100

	.elftype	@"ET_EXEC"


//--------------------- .note.nv.tkinfo           --------------------------
	.section	.note.nv.tkinfo,"",@"SHT_NOTE"
	.sectionflags	@"SHF_NOTE_NV_TKINFO"
	.tkinfo
        /*0018*/ 	.word	0x00000002
        /*0030*/ 	.string	""
        /*0030*/ 	.string	"ptxas"
        /*0030*/ 	.string	"Cuda compilation tools, release 13.0, V13.0.88"
        /*0030*/ 	.string	"Build cuda_13.0.r13.0/compiler.36424714_0"
        /*0030*/ 	.string	"-arch sm_100 -m 64 "



//--------------------- .note.nv.cuinfo           --------------------------
	.section	.note.nv.cuinfo,"",@"SHT_NOTE"
	.sectionflags	@"SHF_NOTE_NV_CUINFO"
        /*0018*/ 	.short	0x0002
        /*001a*/ 	.short	0x0064
        /*001c*/ 	.short	0x0082
	.zero		2


//--------------------- .nv.info                  --------------------------
	.section	.nv.info,"",@"SHT_CUDA_INFO"
	.align	4


	//----- nvinfo : EIATTR_REGCOUNT
	.align		4
        /*0000*/ 	.byte	0x04, 0x2f
        /*0002*/ 	.short	(.L_2 - .L_1)
	.align		4
.L_1:
        /*0004*/ 	.word	index@(_Z12hellofromGPUv)
        /*0008*/ 	.word	0x00000018


	//----- nvinfo : EIATTR_FRAME_SIZE
	.align		4
.L_2:
        /*000c*/ 	.byte	0x04, 0x11
        /*000e*/ 	.short	(.L_4 - .L_3)
	.align		4
.L_3:
        /*0010*/ 	.word	index@(_Z12hellofromGPUv)
        /*0014*/ 	.word	0x00000008


	//----- nvinfo : EIATTR_MIN_STACK_SIZE
	.align		4
.L_4:
        /*0018*/ 	.byte	0x04, 0x12
        /*001a*/ 	.short	(.L_6 - .L_5)
	.align		4
.L_5:
        /*001c*/ 	.word	index@(_Z12hellofromGPUv)
        /*0020*/ 	.word	0x00000008
.L_6:


//--------------------- .nv.compat                --------------------------
	.section	.nv.compat,"",@"SHT_CUDA_COMPAT_INFO"
	.align	4
        /*0000*/ 	.byte	0x02, 0x09, 0x00, 0x00, 0x02, 0x02, 0x01, 0x00, 0x02, 0x05, 0x05, 0x00, 0x03, 0x07, 0x01, 0x01
        /*0010*/ 	.byte	0x02, 0x03, 0x00, 0x00, 0x02, 0x06, 0x01, 0x00, 0x04, 0x0b, 0x08, 0x00, 0x09, 0x00, 0x00, 0x00
        /*0020*/ 	.byte	0x00, 0x00, 0x00, 0x00


//--------------------- .nv.info._Z12hellofromGPUv --------------------------
	.section	.nv.info._Z12hellofromGPUv,"",@"SHT_CUDA_INFO"
	.sectionflags	@""
	.align	4


	//----- nvinfo : EIATTR_CUDA_API_VERSION
	.align		4
        /*0000*/ 	.byte	0x04, 0x37
        /*0002*/ 	.short	(.L_8 - .L_7)
.L_7:
        /*0004*/ 	.word	0x00000082


	//----- nvinfo : EIATTR_SPARSE_MMA_MASK
	.align		4
.L_8:
        /*0008*/ 	.byte	0x03, 0x50
        /*000a*/ 	.short	0x0000


	//----- nvinfo : EIATTR_MAXREG_COUNT
	.align		4
        /*000c*/ 	.byte	0x03, 0x1b
        /*000e*/ 	.short	0x00ff


	//----- nvinfo : EIATTR_EXTERNS
	.align		4
        /*0010*/ 	.byte	0x04, 0x0f
        /*0012*/ 	.short	(.L_10 - .L_9)


	//   ....[0]....
	.align		4
.L_9:
        /*0014*/ 	.word	index@(vprintf)


	//----- nvinfo : EIATTR_MERCURY_ISA_VERSION
	.align		4
.L_10:
        /*0018*/ 	.byte	0x03, 0x5f
        /*001a*/ 	.short	0x0101


	//----- nvinfo : EIATTR_VRC_CTA_INIT_COUNT
	.align		4
        /*001c*/ 	.byte	0x02, 0x4a
	.zero		1
	.zero		1


	//----- nvinfo : EIATTR_SYSCALL_OFFSETS
	.align		4
        /*0020*/ 	.byte	0x04, 0x46
        /*0022*/ 	.short	(.L_12 - .L_11)


	//   ....[0]....
.L_11:
        /*0024*/ 	.word	0x000000e0


	//----- nvinfo : EIATTR_EXIT_INSTR_OFFSETS
	.align		4
.L_12:
        /*0028*/ 	.byte	0x04, 0x1c
        /*002a*/ 	.short	(.L_14 - .L_13)


	//   ....[0]....
.L_13:
        /*002c*/ 	.word	0x000000f0


	//----- nvinfo : EIATTR_SW_WAR
	.align		4
.L_14:
        /*0030*/ 	.byte	0x04, 0x36
        /*0032*/ 	.short	(.L_16 - .L_15)
.L_15:
        /*0034*/ 	.word	0x00000008
.L_16:


//--------------------- .nv.callgraph             --------------------------
	.section	.nv.callgraph,"",@"SHT_CUDA_CALLGRAPH"
	.align	4
	.sectionentsize	8
	.align		4
        /*0000*/ 	.word	0x00000000
	.align		4
        /*0004*/ 	.word	0xffffffff
	.align		4
        /*0008*/ 	.word	index@(_Z12hellofromGPUv)
	.align		4
        /*000c*/ 	.word	index@(vprintf)
	.align		4
        /*0010*/ 	.word	0x00000000
	.align		4
        /*0014*/ 	.word	0xfffffffe
	.align		4
        /*0018*/ 	.word	0x00000000
	.align		4
        /*001c*/ 	.word	0xfffffffd
	.align		4
        /*0020*/ 	.word	0x00000000
	.align		4
        /*0024*/ 	.word	0xfffffffc


//--------------------- .nv.constant4             --------------------------
	.section	.nv.constant4,"a",@progbits
	.align	8
	.align		8
.nv.constant4:
        /*0000*/ 	.dword	vprintf
	.align		8
        /*0008*/ 	.dword	$str


//--------------------- .text._Z12hellofromGPUv   --------------------------
	.section	.text._Z12hellofromGPUv,"ax",@progbits
	.align	128
        .global         _Z12hellofromGPUv
        .type           _Z12hellofromGPUv,@function
        .size           _Z12hellofromGPUv,(.L_x_2 - _Z12hellofromGPUv)
        .other          _Z12hellofromGPUv,@"STO_CUDA_ENTRY STV_DEFAULT"
_Z12hellofromGPUv:
.text._Z12hellofromGPUv:
[----:B------:R-:W0:Y:S01]  /*0000*/  LDC R1, c[0x0][0x37c] ;  /* 0x0000df00ff017b82 */ /* 0x000e220000000800 */
[----:B------:R-:W1:Y:S01]  /*0010*/  S2R R8, SR_TID.X ;  /* 0x0000000000087919 */ /* 0x000e620000002100 */
[----:B0-----:R-:W-:Y:S01]  /*0020*/  VIADD R1, R1, 0xfffffff8 ;  /* 0xfffffff801017836 */ /* 0x001fe20000000000 */
[----:B------:R-:W-:Y:S01]  /*0030*/  MOV R0, 0x0 ;  /* 0x0000000000007802 */ /* 0x000fe20000000f00 */
[----:B------:R-:W0:Y:S04]  /*0040*/  LDCU UR4, c[0x0][0x2f8] ;  /* 0x00005f00ff0477ac */ /* 0x000e280008000800 */
[----:B------:R2:W3:Y:S01]  /*0050*/  LDC.64 R2, c[0x4][R0] ;  /* 0x0100000000027b82 */ /* 0x0004e20000000a00 */
[----:B------:R-:W4:Y:S01]  /*0060*/  LDCU.64 UR6, c[0x4][0x8] ;  /* 0x01000100ff0677ac */ /* 0x000f220008000a00 */
[----:B------:R-:W5:Y:S01]  /*0070*/  LDCU UR5, c[0x0][0x2fc] ;  /* 0x00005f80ff0577ac */ /* 0x000f620008000800 */
[----:B0-----:R-:W-:Y:S01]  /*0080*/  IADD3 R6, P0, PT, R1, UR4, RZ ;  /* 0x0000000401067c10 */ /* 0x001fe2000ff1e0ff */
[----:B----4-:R-:W-:Y:S01]  /*0090*/  IMAD.U32 R4, RZ, RZ, UR6 ;  /* 0x00000006ff047e24 */ /* 0x010fe2000f8e00ff */
[----:B------:R-:W-:-:S03]  /*00a0*/  MOV R5, UR7 ;  /* 0x0000000700057c02 */ /* 0x000fc60008000f00 */
[----:B-----5:R-:W-:Y:S01]  /*00b0*/  IMAD.X R7, RZ, RZ, UR5, P0 ;  /* 0x00000005ff077e24 */ /* 0x020fe200080e06ff */
[----:B-1----:R2:W-:Y:S07]  /*00c0*/  STL [R1], R8 ;  /* 0x0000000801007387 */ /* 0x0025ee0000100800 */
[----:B------:R-:W-:-:S07]  /*00d0*/  LEPC R20, `(.L_x_0) ;  /* 0x000000001014794e */ /* 0x000fce0000000000 */
[----:B--23--:R-:W-:Y:S05]  /*00e0*/  CALL.ABS.NOINC R2 ;  /* 0x0000000002007343 */ /* 0x00cfea0003c00000 */
.L_x_0:
[----:B------:R-:W-:Y:S05]  /*00f0*/  EXIT ;  /* 0x000000000000794d */ /* 0x000fea0003800000 */
.L_x_1:
[----:B------:R-:W-:-:S00]  /*0100*/  BRA `(.L_x_1) ;  /* 0xfffffffc00fc7947 */ /* 0x000fc0000383ffff */
[----:B------:R-:W-:-:S00]  /*0110*/  NOP ;  /* 0x0000000000007918 */ /* 0x000fc00000000000 */
        /* <DEDUP_REMOVED lines=14> */
.L_x_2:


//--------------------- .nv.global.init           --------------------------
	.section	.nv.global.init,"aw",@progbits
.nv.global.init:
	.type		$str,@object
	.size		$str,(.L_0 - $str)
$str:
        /*0000*/ 	.byte	0x48, 0x65, 0x6c, 0x6c, 0x6f, 0x20, 0x66, 0x72, 0x6f, 0x6d, 0x20, 0x47, 0x50, 0x55, 0x3a, 0x25
        /*0010*/ 	.byte	0x64, 0x0a, 0x00
.L_0:


//--------------------- .nv.shared.reserved.0     --------------------------
	.section	.nv.shared.reserved.0,"aw",@nobits
	.weak		__nv_reservedSMEM_offset_0_alias
	.size		__nv_reservedSMEM_offset_0_alias, 0, 64
	.other		__nv_reservedSMEM_offset_0_alias,@"STO_CUDA_RESERVED_SHARED STV_DEFAULT"
__nv_reservedSMEM_offset_0_alias:
	.zero		0
	.zero		64


//--------------------- .nv.constant0._Z12hellofromGPUv --------------------------
	.section	.nv.constant0._Z12hellofromGPUv,"a",@progbits
	.sectionflags	@""
	.align	4
.nv.constant0._Z12hellofromGPUv:
	.zero		896


//--------------------- SYMBOLS --------------------------

	.type		.nv.reservedSmem.offset0,@object
	.size		.nv.reservedSmem.offset0,0x4
	.type		vprintf,@function
